	.headerflags	@"EF_CUDA_TEXMODE_UNIFIED EF_CUDA_64BIT_ADDRESS EF_CUDA_ACCELERATORS EF_CUDA_SM90 EF_CUDA_VIRTUAL_SM(EF_CUDA_SM90)"
	.elftype	@"ET_EXEC"


//--------------------- .nv.info                  --------------------------
	.section	.nv.info,"",@"SHT_CUDA_INFO"
	.align	4


	//----- nvinfo : EIATTR_REGCOUNT
	.align		4
        /*0000*/ 	.byte	0x04, 0x2f
        /*0002*/ 	.short	(.L_3 - .L_2)
	.align		4
.L_2:
        /*0004*/ 	.word	index@(triton_poi_fused__native_batch_norm_legit_no_training_relu_50)
        /*0008*/ 	.word	0x00000020


	//----- nvinfo : EIATTR_MIN_STACK_SIZE
	.align		4
.L_3:
        /*000c*/ 	.byte	0x04, 0x12
        /*000e*/ 	.short	(.L_5 - .L_4)
	.align		4
.L_4:
        /*0010*/ 	.word	index@(triton_poi_fused__native_batch_norm_legit_no_training_relu_50)
        /*0014*/ 	.word	0x00000000


	//----- nvinfo : EIATTR_FRAME_SIZE
	.align		4
.L_5:
        /*0018*/ 	.byte	0x04, 0x11
        /*001a*/ 	.short	(.L_7 - .L_6)
	.align		4
.L_6:
        /*001c*/ 	.word	index@(triton_poi_fused__native_batch_norm_legit_no_training_relu_50)
        /*0020*/ 	.word	0x00000000


	//----- nvinfo : EIATTR_MIN_STACK_SIZE
	.align		4
.L_7:
        /*0024*/ 	.byte	0x04, 0x12
        /*0026*/ 	.short	(.L_9 - .L_8)
	.align		4
.L_8:
        /*0028*/ 	.word	index@(triton_poi_fused__native_batch_norm_legit_no_training_relu_50)
        /*002c*/ 	.word	0x00000000
.L_9:


//--------------------- .nv.info.triton_poi_fused__native_batch_norm_legit_no_training_relu_50 --------------------------
	.section	.nv.info.triton_poi_fused__native_batch_norm_legit_no_training_relu_50,"",@"SHT_CUDA_INFO"
	.sectionflags	@""
	.align	4


	//----- nvinfo : EIATTR_CUDA_API_VERSION
	.align		4
        /*0000*/ 	.byte	0x04, 0x37
        /*0002*/ 	.short	(.L_11 - .L_10)
.L_10:
        /*0004*/ 	.word	0x0000007c


	//----- nvinfo : EIATTR_KPARAM_INFO
	.align		4
.L_11:
        /*0008*/ 	.byte	0x04, 0x17
        /*000a*/ 	.short	(.L_13 - .L_12)
.L_12:
        /*000c*/ 	.word	0x00000000
        /*0010*/ 	.short	0x0007
        /*0012*/ 	.short	0x0034
        /*0014*/ 	.byte	0x00, 0xf0, 0x11, 0x00


	//----- nvinfo : EIATTR_KPARAM_INFO
	.align		4
.L_13:
        /*0018*/ 	.byte	0x04, 0x17
        /*001a*/ 	.short	(.L_15 - .L_14)
.L_14:
        /*001c*/ 	.word	0x00000000
        /*0020*/ 	.short	0x0006
        /*0022*/ 	.short	0x0030
        /*0024*/ 	.byte	0x00, 0xf0, 0x11, 0x00


	//----- nvinfo : EIATTR_KPARAM_INFO
	.align		4
.L_15:
        /*0028*/ 	.byte	0x04, 0x17
        /*002a*/ 	.short	(.L_17 - .L_16)
.L_16:
        /*002c*/ 	.word	0x00000000
        /*0030*/ 	.short	0x0005
        /*0032*/ 	.short	0x0028
        /*0034*/ 	.byte	0x00, 0xf4, 0x21, 0x00


	//----- nvinfo : EIATTR_KPARAM_INFO
	.align		4
.L_17:
        /*0038*/ 	.byte	0x04, 0x17
        /*003a*/ 	.short	(.L_19 - .L_18)
.L_18:
        /*003c*/ 	.word	0x00000000
        /*0040*/ 	.short	0x0004
        /*0042*/ 	.short	0x0020
        /*0044*/ 	.byte	0x00, 0xf4, 0x21, 0x00


	//----- nvinfo : EIATTR_KPARAM_INFO
	.align		4
.L_19:
        /*0048*/ 	.byte	0x04, 0x17
        /*004a*/ 	.short	(.L_21 - .L_20)
.L_20:
        /*004c*/ 	.word	0x00000000
        /*0050*/ 	.short	0x0003
        /*0052*/ 	.short	0x0018
        /*0054*/ 	.byte	0x00, 0xf4, 0x21, 0x00


	//----- nvinfo : EIATTR_KPARAM_INFO
	.align		4
.L_21:
        /*0058*/ 	.byte	0x04, 0x17
        /*005a*/ 	.short	(.L_23 - .L_22)
.L_22:
        /*005c*/ 	.word	0x00000000
        /*0060*/ 	.short	0x0002
        /*0062*/ 	.short	0x0010
        /*0064*/ 	.byte	0x00, 0xf4, 0x21, 0x00


	//----- nvinfo : EIATTR_KPARAM_INFO
	.align		4
.L_23:
        /*0068*/ 	.byte	0x04, 0x17
        /*006a*/ 	.short	(.L_25 - .L_24)
.L_24:
        /*006c*/ 	.word	0x00000000
        /*0070*/ 	.short	0x0001
        /*0072*/ 	.short	0x0008
        /*0074*/ 	.byte	0x00, 0xf4, 0x21, 0x00


	//----- nvinfo : EIATTR_KPARAM_INFO
	.align		4
.L_25:
        /*0078*/ 	.byte	0x04, 0x17
        /*007a*/ 	.short	(.L_27 - .L_26)
.L_26:
        /*007c*/ 	.word	0x00000000
        /*0080*/ 	.short	0x0000
        /*0082*/ 	.short	0x0000
        /*0084*/ 	.byte	0x00, 0xf4, 0x21, 0x00


	//----- nvinfo : EIATTR_SPARSE_MMA_MASK
	.align		4
.L_27:
        /*0088*/ 	.byte	0x03, 0x50
        /*008a*/ 	.short	0x0000


	//----- nvinfo : EIATTR_MAXREG_COUNT
	.align		4
        /*008c*/ 	.byte	0x03, 0x1b
        /*008e*/ 	.short	0x00ff


	//----- nvinfo : EIATTR_EXIT_INSTR_OFFSETS
	.align		4
        /*0090*/ 	.byte	0x04, 0x1c
        /*0092*/ 	.short	(.L_29 - .L_28)


	//   ....[0]....
.L_28:
        /*0094*/ 	.word	0x00000bd0


	//   ....[1]....
        /*0098*/ 	.word	0x00000ca0


	//----- nvinfo : EIATTR_REQNTID
	.align		4
.L_29:
        /*009c*/ 	.byte	0x04, 0x10
        /*009e*/ 	.short	(.L_31 - .L_30)
.L_30:
        /*00a0*/ 	.word	0x00000080
        /*00a4*/ 	.word	0x00000001
        /*00a8*/ 	.word	0x00000001


	//----- nvinfo : EIATTR_CBANK_PARAM_SIZE
	.align		4
.L_31:
        /*00ac*/ 	.byte	0x03, 0x19
        /*00ae*/ 	.short	0x0038


	//----- nvinfo : EIATTR_PARAM_CBANK
	.align		4
        /*00b0*/ 	.byte	0x04, 0x0a
        /*00b2*/ 	.short	(.L_33 - .L_32)
	.align		4
.L_32:
        /*00b4*/ 	.word	index@(.nv.constant0.triton_poi_fused__native_batch_norm_legit_no_training_relu_50)
        /*00b8*/ 	.short	0x0210
        /*00ba*/ 	.short	0x0038


	//----- nvinfo : EIATTR_SW_WAR
	.align		4
.L_33:
        /*00bc*/ 	.byte	0x04, 0x36
        /*00be*/ 	.short	(.L_35 - .L_34)
.L_34:
        /*00c0*/ 	.word	0x00000008
.L_35:


//--------------------- .nv.callgraph             --------------------------
	.section	.nv.callgraph,"",@"SHT_CUDA_CALLGRAPH"
	.align	4
	.sectionentsize	8
	.align		4
        /*0000*/ 	.word	0x00000000
	.align		4
        /*0004*/ 	.word	0xffffffff
	.align		4
        /*0008*/ 	.word	0x00000000
	.align		4
        /*000c*/ 	.word	0xfffffffe
	.align		4
        /*0010*/ 	.word	0x00000000
	.align		4
        /*0014*/ 	.word	0xfffffffd
	.align		4
        /*0018*/ 	.word	0x00000000
	.align		4
        /*001c*/ 	.word	0xfffffffc


//--------------------- .nv.constant4             --------------------------
	.section	.nv.constant4,"a",@progbits
	.align	8
	.align		8
.nv.constant4:
        /*0000*/ 	.dword	_$_str
	.align		8
        /*0008*/ 	.dword	_$_str_$_2


//--------------------- .text.triton_poi_fused__native_batch_norm_legit_no_training_relu_50 --------------------------
	.section	.text.triton_poi_fused__native_batch_norm_legit_no_training_relu_50,"ax",@progbits
	.sectionflags	@"SHF_BARRIERS=1"
	.align	128
        .global         triton_poi_fused__native_batch_norm_legit_no_training_relu_50
        .type           triton_poi_fused__native_batch_norm_legit_no_training_relu_50,@function
        .size           triton_poi_fused__native_batch_norm_legit_no_training_relu_50,(.L_x_1 - triton_poi_fused__native_batch_norm_legit_no_training_relu_50)
        .other          triton_poi_fused__native_batch_norm_legit_no_training_relu_50,@"STO_CUDA_ENTRY STV_DEFAULT"
triton_poi_fused__native_batch_norm_legit_no_training_relu_50:
.text.triton_poi_fused__native_batch_norm_legit_no_training_relu_50:
[----:B------:R-:W0:Y:S01]  /*0000*/  LDC R1, c[0x0][0x28] ;  /* 0x00000a00ff017b82 */ /* 0x000e220000000800 */
[----:B------:R-:W1:Y:S07]  /*0010*/  S2R R2, SR_CTAID.Y ;  /* 0x0000000000027919 */ /* 0x000e6e0000002600 */
[----:B------:R-:W2:Y:S01]  /*0020*/  LDC.64 R8, c[0x0][0x220] ;  /* 0x00008800ff087b82 */ /* 0x000ea20000000a00 */
[----:B------:R-:W-:Y:S01]  /*0030*/  CS2R R6, SRZ ;  /* 0x0000000000067805 */ /* 0x000fe2000001ff00 */
[----:B------:R-:W-:Y:S01]  /*0040*/  ULDC.64 UR6, c[0x0][0x208] ;  /* 0x0000820000067ab9 */ /* 0x000fe20000000a00 */
[----:B------:R-:W3:Y:S01]  /*0050*/  S2R R10, SR_TID.X ;  /* 0x00000000000a7919 */ /* 0x000ee20000002100 */
[----:B------:R-:W4:Y:S04]  /*0060*/  S2R R11, SR_CTAID.X ;  /* 0x00000000000b7919 */ /* 0x000f280000002500 */
[----:B------:R-:W5:Y:S08]  /*0070*/  LDC.64 R24, c[0x0][0x210] ;  /* 0x00008400ff187b82 */ /* 0x000f700000000a00 */
[----:B------:R-:W4:Y:S01]  /*0080*/  LDC.64 R26, c[0x0][0x218] ;  /* 0x00008600ff1a7b82 */ /* 0x000f220000000a00 */
[----:B-1----:R-:W-:-:S02]  /*0090*/  IMAD.SHL.U32 R2, R2, 0x20, RZ ;  /* 0x0000002002027824 */ /* 0x002fc400078e00ff */
[----:B---3--:R-:W-:-:S05]  /*00a0*/  IMAD.SHL.U32 R3, R10, 0x4, RZ ;  /* 0x000000040a037824 */ /* 0x008fca00078e00ff */
[----:B------:R-:W-:-:S04]  /*00b0*/  LOP3.LUT R20, R2, 0x1c, R3, 0xf8, !PT ;  /* 0x0000001c02147812 */ /* 0x000fc800078ef803 */
[C---:B------:R-:W-:Y:S01]  /*00c0*/  ISETP.GE.AND P0, PT, R20.reuse, 0x500, PT ;  /* 0x000005001400780c */ /* 0x040fe20003f06270 */
[----:B------:R-:W-:-:S05]  /*00d0*/  IMAD.HI R0, R20, 0x66666667, RZ ;  /* 0x6666666714007827 */ /* 0x000fca00078e02ff */
[----:B------:R-:W-:-:S04]  /*00e0*/  SHF.R.U32.HI R5, RZ, 0x1f, R0 ;  /* 0x0000001fff057819 */ /* 0x000fc80000011600 */
[----:B------:R-:W-:Y:S02]  /*00f0*/  LEA.HI.SX32 R13, R0, R5, 0x19 ;  /* 0x00000005000d7211 */ /* 0x000fe400078fcaff */
[----:B------:R-:W-:-:S03]  /*0100*/  CS2R R4, SRZ ;  /* 0x0000000000047805 */ /* 0x000fc6000001ff00 */
[----:B------:R-:W-:-:S04]  /*0110*/  IMAD R20, R13, -0x140, R20 ;  /* 0xfffffec00d147824 */ /* 0x000fc800078e0214 */
[----:B--2---:R-:W-:-:S05]  /*0120*/  IMAD.WIDE R8, R20, 0x4, R8 ;  /* 0x0000000414087825 */ /* 0x004fca00078e0208 */
[----:B------:R1:W2:Y:S01]  /*0130*/  @!P0 LDG.E.EL.128 R4, desc[UR6][R8.64] ;  /* 0x0000000608048981 */ /* 0x0002a2000c2e1d00 */
[----:B------:R-:W-:Y:S01]  /*0140*/  SHF.R.U32.HI R21, RZ, 0x3, R10 ;  /* 0x00000003ff157819 */ /* 0x000fe2000001160a */
[----:B----4-:R-:W-:Y:S01]  /*0150*/  IMAD.SHL.U32 R0, R11, 0x20, RZ ;  /* 0x000000200b007824 */ /* 0x010fe200078e00ff */
[----:B------:R-:W-:Y:S01]  /*0160*/  CS2R R14, SRZ ;  /* 0x00000000000e7805 */ /* 0x000fe2000001ff00 */
[----:B------:R-:W-:Y:S01]  /*0170*/  IMAD R13, R13, 0xf500, R20 ;  /* 0x0000f5000d0d7824 */ /* 0x000fe200078e0214 */
[----:B------:R-:W-:Y:S02]  /*0180*/  SGXT.U32 R21, R21, 0x4 ;  /* 0x000000041515781a */ /* 0x000fe40000000000 */
[----:B------:R-:W-:Y:S01]  /*0190*/  CS2R R18, SRZ ;  /* 0x0000000000127805 */ /* 0x000fe2000001ff00 */
[----:B0-----:R-:W-:Y:S01]  /*01a0*/  IMAD.WIDE R26, R20, 0x4, R26 ;  /* 0x00000004141a7825 */ /* 0x001fe200078e021a */
[----:B------:R-:W-:Y:S02]  /*01b0*/  LOP3.LUT R10, R0, R21, RZ, 0xfc, !PT ;  /* 0x00000015000a7212 */ /* 0x000fe400078efcff */
[----:B-1----:R-:W-:-:S02]  /*01c0*/  CS2R R8, SRZ ;  /* 0x0000000000087805 */ /* 0x002fc4000001ff00 */
[----:B------:R-:W-:Y:S02]  /*01d0*/  LOP3.LUT R11, R0, 0x10, R21, 0xfe, !PT ;  /* 0x00000010000b7812 */ /* 0x000fe400078efe15 */
[C---:B------:R-:W-:Y:S01]  /*01e0*/  ISETP.LT.AND P1, PT, R10.reuse, 0xc4, !P0 ;  /* 0x000000c40a00780c */ /* 0x040fe20004721270 */
[--C-:B------:R-:W-:Y:S01]  /*01f0*/  IMAD R23, R10, 0x140, R13.reuse ;  /* 0x000001400a177824 */ /* 0x100fe200078e020d */
[C---:B------:R-:W-:Y:S01]  /*0200*/  ISETP.LT.AND P2, PT, R11.reuse, 0xc4, !P0 ;  /* 0x000000c40b00780c */ /* 0x040fe20004741270 */
[----:B------:R-:W-:Y:S01]  /*0210*/  IMAD R17, R11, 0x140, R13 ;  /* 0x000001400b117824 */ /* 0x000fe200078e020d */
[----:B------:R-:W-:Y:S01]  /*0220*/  CS2R R10, SRZ ;  /* 0x00000000000a7805 */ /* 0x000fe2000001ff00 */
[----:B-----5:R-:W-:Y:S01]  /*0230*/  IMAD.WIDE R22, R23, 0x4, R24 ;  /* 0x0000000417167825 */ /* 0x020fe200078e0218 */
[----:B------:R-:W-:-:S03]  /*0240*/  CS2R R12, SRZ ;  /* 0x00000000000c7805 */ /* 0x000fc6000001ff00 */
[----:B------:R-:W-:Y:S01]  /*0250*/  IMAD.WIDE R24, R17, 0x4, R24 ;  /* 0x0000000411187825 */ /* 0x000fe200078e0218 */
[----:B------:R-:W-:Y:S02]  /*0260*/  CS2R R16, SRZ ;  /* 0x0000000000107805 */ /* 0x000fe4000001ff00 */
[----:B------:R0:W3:Y:S04]  /*0270*/  @!P0 LDG.E.EL.128 R12, desc[UR6][R26.64] ;  /* 0x000000061a0c8981 */ /* 0x0000e8000c2e1d00 */
[----:B------:R1:W3:Y:S04]  /*0280*/  @P1 LDG.E.EL.128 R8, desc[UR6][R22.64] ;  /* 0x0000000616081981 */ /* 0x0002e8000c2e1d00 */
[----:B------:R4:W5:Y:S01]  /*0290*/  @P2 LDG.E.EL.128 R16, desc[UR6][R24.64] ;  /* 0x0000000618102981 */ /* 0x000962000c2e1d00 */
[----:B0-----:R-:W0:Y:S01]  /*02a0*/  LDC.64 R26, c[0x0][0x228] ;  /* 0x00008a00ff1a7b82 */ /* 0x001e220000000a00 */
[----:B--2---:R-:W-:-:S04]  /*02b0*/  FADD R4, R4, 0.0010000000474974513054 ;  /* 0x3a83126f04047421 */ /* 0x004fc80000000000 */
[----:B------:R-:W2:Y:S01]  /*02c0*/  MUFU.SQRT R28, R4 ;  /* 0x00000004001c7308 */ /* 0x000ea20000002000 */
[----:B-1----:R-:W-:Y:S01]  /*02d0*/  FADD R23, R7, 0.0010000000474974513054 ;  /* 0x3a83126f07177421 */ /* 0x002fe20000000000 */
[----:B------:R-:W-:Y:S01]  /*02e0*/  FADD R6, R6, 0.0010000000474974513054 ;  /* 0x3a83126f06067421 */ /* 0x000fe20000000000 */
[----:B------:R-:W-:-:S05]  /*02f0*/  FADD R5, R5, 0.0010000000474974513054 ;  /* 0x3a83126f05057421 */ /* 0x000fca0000000000 */
[----:B----4-:R-:W1:Y:S01]  /*0300*/  MUFU.SQRT R24, R6 ;  /* 0x0000000600187308 */ /* 0x010e620000002000 */
[----:B--2---:R-:W-:-:S07]  /*0310*/  FSETP.GT.AND P6, PT, R28, 8.50705917302346158658e+37, PT ;  /* 0x7e8000001c00780b */ /* 0x004fce0003fc4000 */
[----:B------:R-:W2:Y:S01]  /*0320*/  MUFU.SQRT R23, R23 ;  /* 0x0000001700177308 */ /* 0x000ea20000002000 */
[----:B------:R-:W-:Y:S01]  /*0330*/  FSETP.GEU.AND P1, PT, R28, 1.175494350822287508e-38, PT ;  /* 0x008000001c00780b */ /* 0x000fe20003f2e000 */
[----:B------:R-:W-:-:S06]  /*0340*/  IMAD.MOV.U32 R7, RZ, RZ, 0x3e800000 ;  /* 0x3e800000ff077424 */ /* 0x000fcc00078e00ff */
[----:B------:R4:W0:Y:S01]  /*0350*/  MUFU.SQRT R29, R5 ;  /* 0x00000005001d7308 */ /* 0x0008220000002000 */
[----:B-1----:R-:W-:Y:S01]  /*0360*/  FSETP.GT.AND P4, PT, R24, 8.50705917302346158658e+37, PT ;  /* 0x7e8000001800780b */ /* 0x002fe20003f84000 */
[----:B------:R-:W-:Y:S01]  /*0370*/  @P6 FMUL R28, R28, 0.25 ;  /* 0x3e8000001c1c6820 */ /* 0x000fe20000400000 */
[----:B----4-:R-:W-:Y:S02]  /*0380*/  FSEL R5, R7, 1, P6 ;  /* 0x3f80000007057808 */ /* 0x010fe40003000000 */
[----:B--2---:R-:W-:Y:S01]  /*0390*/  FSETP.GT.AND P6, PT, R23, 8.50705917302346158658e+37, PT ;  /* 0x7e8000001700780b */ /* 0x004fe20003fc4000 */
[----:B------:R-:W-:Y:S01]  /*03a0*/  @!P1 FMUL R28, R28, 16777216 ;  /* 0x4b8000001c1c9820 */ /* 0x000fe20000400000 */
[----:B------:R-:W-:Y:S01]  /*03b0*/  FSETP.GEU.AND P5, PT, R24, 1.175494350822287508e-38, PT ;  /* 0x008000001800780b */ /* 0x000fe20003fae000 */
[----:B------:R-:W-:Y:S01]  /*03c0*/  @!P1 FMUL R5, R5, 16777216 ;  /* 0x4b80000005059820 */ /* 0x000fe20000400000 */
[----:B0-----:R-:W-:Y:S02]  /*03d0*/  FSETP.GT.AND P2, PT, R29, 8.50705917302346158658e+37, PT ;  /* 0x7e8000001d00780b */ /* 0x001fe40003f44000 */
[----:B------:R-:W-:-:S02]  /*03e0*/  FSETP.GEU.AND P1, PT, R23, 1.175494350822287508e-38, PT ;  /* 0x008000001700780b */ /* 0x000fc40003f2e000 */
[----:B------:R-:W-:Y:S01]  /*03f0*/  FSETP.GEU.AND P3, PT, R29, 1.175494350822287508e-38, PT ;  /* 0x008000001d00780b */ /* 0x000fe20003f6e000 */
[C---:B---3--:R-:W-:Y:S01]  /*0400*/  FADD R22, -R12.reuse, R8 ;  /* 0x000000080c167221 */ /* 0x048fe20000000100 */
[----:B-----5:R-:W-:Y:S01]  /*0410*/  FADD R16, -R12, R16 ;  /* 0x000000100c107221 */ /* 0x020fe20000000100 */
[----:B------:R-:W-:Y:S01]  /*0420*/  @P4 FMUL R24, R24, 0.25 ;  /* 0x3e80000018184820 */ /* 0x000fe20000400000 */
[----:B------:R-:W-:Y:S01]  /*0430*/  FADD R12, -R13, R9 ;  /* 0x000000090d0c7221 */ /* 0x000fe20000000100 */
[----:B------:R-:W-:Y:S01]  /*0440*/  @P6 FMUL R23, R23, 0.25 ;  /* 0x3e80000017176820 */ /* 0x000fe20000400000 */
[----:B------:R-:W0:Y:S01]  /*0450*/  LDC.64 R8, c[0x0][0x230] ;  /* 0x00008c00ff087b82 */ /* 0x000e220000000a00 */
[----:B------:R-:W-:Y:S02]  /*0460*/  @!P5 FMUL R24, R24, 16777216 ;  /* 0x4b8000001818d820 */ /* 0x000fe40000400000 */
[----:B------:R-:W-:Y:S02]  /*0470*/  @P2 FMUL R29, R29, 0.25 ;  /* 0x3e8000001d1d2820 */ /* 0x000fe40000400000 */
[----:B------:R-:W-:-:S02]  /*0480*/  @!P1 FMUL R23, R23, 16777216 ;  /* 0x4b80000017179820 */ /* 0x000fc40000400000 */
[----:B------:R-:W-:Y:S01]  /*0490*/  @!P3 FMUL R29, R29, 16777216 ;  /* 0x4b8000001d1db820 */ /* 0x000fe20000400000 */
[----:B------:R-:W1:Y:S01]  /*04a0*/  MUFU.RCP R6, R28 ;  /* 0x0000001c00067308 */ /* 0x000e620000001000 */
[----:B------:R-:W-:Y:S01]  /*04b0*/  FADD R17, -R13, R17 ;  /* 0x000000110d117221 */ /* 0x000fe20000000100 */
[C---:B------:R-:W-:Y:S01]  /*04c0*/  FADD R13, -R14.reuse, R10 ;  /* 0x0000000a0e0d7221 */ /* 0x040fe20000000100 */
[----:B------:R-:W-:-:S05]  /*04d0*/  FADD R18, -R14, R18 ;  /* 0x000000120e127221 */ /* 0x000fca0000000100 */
[----:B------:R2:W3:Y:S01]  /*04e0*/  MUFU.RCP R4, R29 ;  /* 0x0000001d00047308 */ /* 0x0004e20000001000 */
[----:B------:R-:W-:Y:S01]  /*04f0*/  FADD R14, -R15, R11 ;  /* 0x0000000b0f0e7221 */ /* 0x000fe20000000100 */
[----:B------:R-:W-:-:S06]  /*0500*/  FSEL R25, R7, 1, P2 ;  /* 0x3f80000007197808 */ /* 0x000fcc0001000000 */
[----:B------:R-:W4:Y:S01]  /*0510*/  MUFU.RCP R24, R24 ;  /* 0x0000001800187308 */ /* 0x000f220000001000 */
[----:B------:R-:W-:-:S07]  /*0520*/  FSEL R11, R7, 1, P4 ;  /* 0x3f800000070b7808 */ /* 0x000fce0002000000 */
[----:B------:R-:W5:Y:S01]  /*0530*/  MUFU.RCP R23, R23 ;  /* 0x0000001700177308 */ /* 0x000f620000001000 */
[----:B------:R-:W-:Y:S01]  /*0540*/  FSEL R10, R7, 1, P6 ;  /* 0x3f800000070a7808 */ /* 0x000fe20003000000 */
[----:B------:R-:W-:Y:S01]  /*0550*/  @!P3 FMUL R25, R25, 16777216 ;  /* 0x4b8000001919b820 */ /* 0x000fe20000400000 */
[----:B------:R-:W-:-:S03]  /*0560*/  @!P5 FMUL R11, R11, 16777216 ;  /* 0x4b8000000b0bd820 */ /* 0x000fc60000400000 */
[----:B------:R-:W-:Y:S01]  /*0570*/  @!P1 FMUL R10, R10, 16777216 ;  /* 0x4b8000000a0a9820 */ /* 0x000fe20000400000 */
[----:B------:R-:W-:Y:S01]  /*0580*/  FADD R19, -R15, R19 ;  /* 0x000000130f137221 */ /* 0x000fe20000000100 */
[----:B--2---:R-:W-:-:S04]  /*0590*/  IMAD.WIDE R28, R20, 0x4, R26 ;  /* 0x00000004141c7825 */ /* 0x004fc800078e021a */
[----:B-1----:R-:W-:Y:S01]  /*05a0*/  FMUL R15, R6, R5 ;  /* 0x00000005060f7220 */ /* 0x002fe20000400000 */
[----:B---3--:R-:W-:Y:S01]  /*05b0*/  FMUL R25, R4, R25 ;  /* 0x0000001904197220 */ /* 0x008fe20000400000 */
[----:B----4-:R-:W-:Y:S01]  /*05c0*/  FMUL R24, R24, R11 ;  /* 0x0000000b18187220 */ /* 0x010fe20000400000 */
[----:B0-----:R-:W-:Y:S01]  /*05d0*/  IMAD.WIDE R26, R20, 0x4, R8 ;  /* 0x00000004141a7825 */ /* 0x001fe200078e0208 */
[----:B------:R-:W-:Y:S02]  /*05e0*/  CS2R R4, SRZ ;  /* 0x0000000000047805 */ /* 0x000fe4000001ff00 */
[----:B------:R-:W-:Y:S01]  /*05f0*/  CS2R R6, SRZ ;  /* 0x0000000000067805 */ /* 0x000fe2000001ff00 */
[----:B-----5:R-:W-:Y:S01]  /*0600*/  FMUL R23, R23, R10 ;  /* 0x0000000a17177220 */ /* 0x020fe20000400000 */
[----:B------:R-:W-:Y:S02]  /*0610*/  CS2R R8, SRZ ;  /* 0x0000000000087805 */ /* 0x000fe4000001ff00 */
[----:B------:R-:W-:-:S02]  /*0620*/  CS2R R10, SRZ ;  /* 0x00000000000a7805 */ /* 0x000fc4000001ff00 */
[----:B------:R-:W2:Y:S04]  /*0630*/  @!P0 LDG.E.EL.128 R4, desc[UR6][R28.64] ;  /* 0x000000061c048981 */ /* 0x000ea8000c2e1d00 */
[----:B------:R0:W2:Y:S01]  /*0640*/  @!P0 LDG.E.EL.128 R8, desc[UR6][R26.64] ;  /* 0x000000061a088981 */ /* 0x0000a2000c2e1d00 */
[----:B------:R-:W0:Y:S01]  /*0650*/  S2R R20, SR_TID.X ;  /* 0x0000000000147919 */ /* 0x000e220000002100 */
[----:B------:R-:W1:Y:S01]  /*0660*/  S2UR UR5, SR_CgaCtaId ;  /* 0x00000000000579c3 */ /* 0x000e620000008800 */
[C---:B------:R-:W-:Y:S01]  /*0670*/  FMUL R17, R25.reuse, R17 ;  /* 0x0000001119117220 */ /* 0x040fe20000400000 */
[----:B------:R-:W-:Y:S01]  /*0680*/  FMUL R12, R25, R12 ;  /* 0x0000000c190c7220 */ /* 0x000fe20000400000 */
[C---:B------:R-:W-:Y:S01]  /*0690*/  FMUL R25, R15.reuse, R16 ;  /* 0x000000100f197220 */ /* 0x040fe20000400000 */
[----:B------:R-:W-:Y:S01]  /*06a0*/  UMOV UR4, 0x400 ;  /* 0x0000040000047882 */ /* 0x000fe20000000000 */
[----:B------:R-:W-:Y:S01]  /*06b0*/  FMUL R15, R15, R22 ;  /* 0x000000160f0f7220 */ /* 0x000fe20000400000 */
[----:B------:R-:W-:Y:S01]  /*06c0*/  FMUL R13, R24, R13 ;  /* 0x0000000d180d7220 */ /* 0x000fe20000400000 */
[----:B------:R-:W-:Y:S01]  /*06d0*/  FMUL R14, R23, R14 ;  /* 0x0000000e170e7220 */ /* 0x000fe20000400000 */
[----:B-1----:R-:W-:Y:S01]  /*06e0*/  UPRMT UR4, UR5, 0x654, UR4 ;  /* 0x0000065405047896 */ /* 0x002fe20008000004 */
[----:B0-----:R-:W-:-:S04]  /*06f0*/  SHF.L.U32 R26, R20, 0x7, RZ ;  /* 0x00000007141a7819 */ /* 0x001fc800000006ff */
[----:B------:R-:W-:-:S04]  /*0700*/  LOP3.LUT R16, R26, 0x380, RZ, 0xc0, !PT ;  /* 0x000003801a107812 */ /* 0x000fc800078ec0ff */
[C---:B------:R-:W-:Y:S02]  /*0710*/  LOP3.LUT R22, R16.reuse, 0x20, RZ, 0xfc, !PT ;  /* 0x0000002010167812 */ /* 0x040fe400078efcff */
[C---:B------:R-:W-:Y:S02]  /*0720*/  LOP3.LUT R26, R16.reuse, 0x40, RZ, 0xfc, !PT ;  /* 0x00000040101a7812 */ /* 0x040fe400078efcff */
[----:B------:R-:W-:Y:S02]  /*0730*/  LOP3.LUT R27, R16, 0x60, RZ, 0xfc, !PT ;  /* 0x00000060101b7812 */ /* 0x000fe400078efcff */
[----:B------:R-:W-:-:S04]  /*0740*/  SHF.R.U32.HI R20, RZ, 0x1, R20 ;  /* 0x00000001ff147819 */ /* 0x000fc80000011614 */
[----:B------:R-:W-:Y:S02]  /*0750*/  LOP3.LUT R20, R20, 0x3c, RZ, 0xc0, !PT ;  /* 0x0000003c14147812 */ /* 0x000fe400078ec0ff */
[----:B------:R-:W-:Y:S01]  /*0760*/  LOP3.LUT R0, R0, 0x1c, R3, 0xf8, !PT ;  /* 0x0000001c00007812 */ /* 0x000fe200078ef803 */
[-CC-:B--2---:R-:W-:Y:S01]  /*0770*/  FFMA R15, R15, R4.reuse, R8.reuse ;  /* 0x000000040f0f7223 */ /* 0x184fe20000000008 */
[----:B------:R-:W-:Y:S01]  /*0780*/  FFMA R4, R25, R4, R8 ;  /* 0x0000000419047223 */ /* 0x000fe20000000008 */
[C---:B------:R-:W-:Y:S02]  /*0790*/  LOP3.LUT R25, R16.reuse, R21, RZ, 0xfc, !PT ;  /* 0x0000001510197212 */ /* 0x040fe400078efcff */
[----:B------:R-:W-:Y:S01]  /*07a0*/  LEA.HI R8, R16, UR4, RZ, 0x1d ;  /* 0x0000000410087c11 */ /* 0x000fe2000f8fe8ff */
[----:B------:R-:W-:Y:S01]  /*07b0*/  FFMA R12, R12, R5, R9 ;  /* 0x000000050c0c7223 */ /* 0x000fe20000000009 */
[----:B------:R-:W-:Y:S01]  /*07c0*/  LEA.HI R16, R22, UR4, RZ, 0x1d ;  /* 0x0000000416107c11 */ /* 0x000fe2000f8fe8ff */
[--C-:B------:R-:W-:Y:S01]  /*07d0*/  FFMA R13, R13, R6, R10.reuse ;  /* 0x000000060d0d7223 */ /* 0x100fe2000000000a */
[----:B------:R-:W-:Y:S01]  /*07e0*/  LEA.HI R22, R26, UR4, RZ, 0x1d ;  /* 0x000000041a167c11 */ /* 0x000fe2000f8fe8ff */
[----:B------:R-:W-:Y:S01]  /*07f0*/  FFMA R14, R14, R7, R11 ;  /* 0x000000070e0e7223 */ /* 0x000fe2000000000b */
[----:B------:R-:W-:Y:S01]  /*0800*/  LEA.HI R26, R27, UR4, RZ, 0x1d ;  /* 0x000000041b1a7c11 */ /* 0x000fe2000f8fe8ff */
[----:B------:R-:W-:Y:S01]  /*0810*/  FMUL R27, R24, R18 ;  /* 0x00000012181b7220 */ /* 0x000fe20000400000 */
[----:B------:R-:W-:Y:S01]  /*0820*/  FMUL R18, R23, R19 ;  /* 0x0000001317127220 */ /* 0x000fe20000400000 */
[----:B------:R-:W-:Y:S01]  /*0830*/  FSETP.GEU.AND P3, PT, R15, RZ, PT ;  /* 0x000000ff0f00720b */ /* 0x000fe20003f6e000 */
[----:B------:R-:W-:Y:S01]  /*0840*/  FFMA R17, R17, R5, R9 ;  /* 0x0000000511117223 */ /* 0x000fe20000000009 */
[----:B------:R-:W-:Y:S01]  /*0850*/  FSETP.GEU.AND P2, PT, R12, RZ, PT ;  /* 0x000000ff0c00720b */ /* 0x000fe20003f4e000 */
[----:B------:R-:W-:Y:S01]  /*0860*/  FFMA R27, R27, R6, R10 ;  /* 0x000000061b1b7223 */ /* 0x000fe2000000000a */
[----:B------:R-:W-:Y:S01]  /*0870*/  FSETP.GEU.AND P1, PT, R13, RZ, PT ;  /* 0x000000ff0d00720b */ /* 0x000fe20003f2e000 */
[----:B------:R-:W-:Y:S01]  /*0880*/  FFMA R18, R18, R7, R11 ;  /* 0x0000000712127223 */ /* 0x000fe2000000000b */
[----:B------:R-:W-:Y:S01]  /*0890*/  FSETP.GEU.AND P0, PT, R14, RZ, PT ;  /* 0x000000ff0e00720b */ /* 0x000fe20003f0e000 */
[----:B------:R-:W-:Y:S01]  /*08a0*/  IMAD R8, R25, 0x4, R8 ;  /* 0x0000000419087824 */ /* 0x000fe200078e0208 */
[----:B------:R-:W-:Y:S01]  /*08b0*/  FSEL R15, R15, RZ, P3 ;  /* 0x000000ff0f0f7208 */ /* 0x000fe20001800000 */
[----:B------:R-:W-:Y:S01]  /*08c0*/  IMAD R16, R25, 0x4, R16 ;  /* 0x0000000419107824 */ /* 0x000fe200078e0210 */
[----:B------:R-:W-:-:S02]  /*08d0*/  FSEL R5, R12, RZ, P2 ;  /* 0x000000ff0c057208 */ /* 0x000fc40001000000 */
[----:B------:R-:W-:Y:S01]  /*08e0*/  FSETP.GEU.AND P3, PT, R4, RZ, PT ;  /* 0x000000ff0400720b */ /* 0x000fe20003f6e000 */
[----:B------:R-:W-:Y:S01]  /*08f0*/  IMAD R22, R25, 0x4, R22 ;  /* 0x0000000419167824 */ /* 0x000fe200078e0216 */
[----:B------:R-:W-:Y:S02]  /*0900*/  FSEL R13, R13, RZ, P1 ;  /* 0x000000ff0d0d7208 */ /* 0x000fe40000800000 */
[----:B------:R-:W-:Y:S02]  /*0910*/  FSETP.GEU.AND P2, PT, R17, RZ, PT ;  /* 0x000000ff1100720b */ /* 0x000fe40003f4e000 */
[----:B------:R-:W-:Y:S02]  /*0920*/  FSEL R14, R14, RZ, P0 ;  /* 0x000000ff0e0e7208 */ /* 0x000fe40000000000 */
[----:B------:R-:W-:Y:S02]  /*0930*/  FSETP.GEU.AND P1, PT, R27, RZ, PT ;  /* 0x000000ff1b00720b */ /* 0x000fe40003f2e000 */
[----:B------:R-:W-:-:S02]  /*0940*/  LEA R25, R25, R26, 0x2 ;  /* 0x0000001a19197211 */ /* 0x000fc400078e10ff */
[----:B------:R-:W-:Y:S01]  /*0950*/  FSETP.GEU.AND P0, PT, R18, RZ, PT ;  /* 0x000000ff1200720b */ /* 0x000fe20003f0e000 */
[----:B------:R-:W-:Y:S01]  /*0960*/  STS [R8], R15 ;  /* 0x0000000f08007388 */ /* 0x000fe20000000800 */
[----:B------:R-:W-:Y:S02]  /*0970*/  FSEL R9, R4, RZ, P3 ;  /* 0x000000ff04097208 */ /* 0x000fe40001800000 */
[----:B------:R-:W-:Y:S01]  /*0980*/  FSEL R17, R17, RZ, P2 ;  /* 0x000000ff11117208 */ /* 0x000fe20001000000 */
[----:B------:R-:W-:Y:S01]  /*0990*/  STS [R16+0x80], R5 ;  /* 0x0000800510007388 */ /* 0x000fe20000000800 */
[----:B------:R-:W-:Y:S02]  /*09a0*/  FSEL R27, R27, RZ, P1 ;  /* 0x000000ff1b1b7208 */ /* 0x000fe40000800000 */
[----:B------:R-:W-:Y:S01]  /*09b0*/  FSEL R18, R18, RZ, P0 ;  /* 0x000000ff12127208 */ /* 0x000fe20000000000 */
[----:B------:R-:W-:Y:S04]  /*09c0*/  STS [R22+0x100], R13 ;  /* 0x0001000d16007388 */ /* 0x000fe80000000800 */
[----:B------:R-:W-:Y:S04]  /*09d0*/  STS [R25+0x180], R14 ;  /* 0x0001800e19007388 */ /* 0x000fe80000000800 */
[----:B------:R0:W-:Y:S04]  /*09e0*/  STS [R8+0x40], R9 ;  /* 0x0000400908007388 */ /* 0x0001e80000000800 */
[----:B------:R-:W-:Y:S04]  /*09f0*/  STS [R16+0xc0], R17 ;  /* 0x0000c01110007388 */ /* 0x000fe80000000800 */
[----:B------:R-:W-:Y:S01]  /*0a00*/  STS [R22+0x140], R27 ;  /* 0x0001401b16007388 */ /* 0x000fe20000000800 */
[----:B------:R-:W-:Y:S01]  /*0a10*/  LOP3.LUT R10, R3, 0x1fc, RZ, 0xc0, !PT ;  /* 0x000001fc030a7812 */ /* 0x000fe200078ec0ff */
[----:B------:R-:W-:Y:S01]  /*0a20*/  VIADD R7, R20, UR4 ;  /* 0x0000000414077c36 */ /* 0x000fe20008000000 */
[----:B------:R-:W-:Y:S01]  /*0a30*/  LOP3.LUT R11, R2, R21, RZ, 0xfc, !PT ;  /* 0x00000015020b7212 */ /* 0x000fe200078efcff */
[----:B------:R-:W-:Y:S01]  /*0a40*/  STS [R25+0x1c0], R18 ;  /* 0x0001c01219007388 */ /* 0x000fe20000000800 */
[----:B0-----:R-:W0:Y:S01]  /*0a50*/  LDC.64 R8, c[0x0][0x238] ;  /* 0x00008e00ff087b82 */ /* 0x001e220000000a00 */
[----:B------:R-:W-:-:S07]  /*0a60*/  IMAD R14, R10, 0x4, R7 ;  /* 0x000000040a0e7824 */ /* 0x000fce00078e0207 */
[----:B------:R-:W-:Y:S01]  /*0a70*/  BAR.SYNC.DEFER_BLOCKING 0x0 ;  /* 0x0000000000007b1d */ /* 0x000fe20000010000 */
[----:B------:R-:W-:-:S05]  /*0a80*/  IMAD.HI R12, R11, 0x66666667, RZ ;  /* 0x666666670b0c7827 */ /* 0x000fca00078e02ff */
[----:B------:R-:W-:Y:S01]  /*0a90*/  SHF.R.U32.HI R13, RZ, 0x1f, R12 ;  /* 0x0000001fff0d7819 */ /* 0x000fe2000001160c */
[----:B------:R-:W-:Y:S04]  /*0aa0*/  LDS R4, [R14] ;  /* 0x000000000e047984 */ /* 0x000fe80000000800 */
[----:B------:R-:W-:Y:S04]  /*0ab0*/  LDS R5, [R14+0x4] ;  /* 0x000004000e057984 */ /* 0x000fe80000000800 */
[----:B------:R-:W-:Y:S04]  /*0ac0*/  LDS R6, [R14+0x8] ;  /* 0x000008000e067984 */ /* 0x000fe80000000800 */
[----:B------:R-:W1:Y:S01]  /*0ad0*/  LDS R7, [R14+0xc] ;  /* 0x00000c000e077984 */ /* 0x000e620000000800 */
[----:B------:R-:W-:-:S02]  /*0ae0*/  LEA.HI.SX32 R12, R12, R13, 0x19 ;  /* 0x0000000d0c0c7211 */ /* 0x000fc400078fcaff */
[----:B------:R-:W-:Y:S02]  /*0af0*/  ISETP.GE.AND P0, PT, R0, 0xc4, PT ;  /* 0x000000c40000780c */ /* 0x000fe40003f06270 */
[----:B------:R-:W-:Y:S01]  /*0b00*/  LOP3.LUT R21, R2, 0x10, R21, 0xfe, !PT ;  /* 0x0000001002157812 */ /* 0x000fe200078efe15 */
[----:B------:R-:W-:Y:S01]  /*0b10*/  IMAD R3, R12, -0x140, R11 ;  /* 0xfffffec00c037824 */ /* 0x000fe200078e020b */
[----:B------:R-:W-:Y:S02]  /*0b20*/  LOP3.LUT R13, R10, 0x200, RZ, 0xfc, !PT ;  /* 0x000002000a0d7812 */ /* 0x000fe400078efcff */
[----:B------:R-:W-:Y:S01]  /*0b30*/  ISETP.LT.AND P1, PT, R11, 0x500, !P0 ;  /* 0x000005000b00780c */ /* 0x000fe20004721270 */
[----:B------:R-:W-:Y:S01]  /*0b40*/  IMAD R3, R3, 0xc4, R0 ;  /* 0x000000c403037824 */ /* 0x000fe200078e0200 */
[----:B------:R-:W-:Y:S02]  /*0b50*/  ISETP.LT.AND P0, PT, R21, 0x500, !P0 ;  /* 0x000005001500780c */ /* 0x000fe40004701270 */
[----:B------:R-:W-:Y:S01]  /*0b60*/  SHF.R.U32.HI R13, RZ, 0x3, R13 ;  /* 0x00000003ff0d7819 */ /* 0x000fe2000001160d */
[----:B------:R-:W-:-:S03]  /*0b70*/  IMAD R3, R12, 0x62000, R3 ;  /* 0x000620000c037824 */ /* 0x000fc600078e0203 */
[----:B------:R-:W-:Y:S01]  /*0b80*/  LOP3.LUT R13, R13, 0x7c, RZ, 0xc0, !PT ;  /* 0x0000007c0d0d7812 */ /* 0x000fe200078ec0ff */
[----:B0-----:R-:W-:-:S03]  /*0b90*/  IMAD.WIDE R2, R3, 0x4, R8 ;  /* 0x0000000403027825 */ /* 0x001fc600078e0208 */
[----:B------:R-:W-:-:S05]  /*0ba0*/  IADD3 R13, R13, UR4, RZ ;  /* 0x000000040d0d7c10 */ /* 0x000fca000fffe0ff */
[----:B------:R-:W-:Y:S01]  /*0bb0*/  IMAD R13, R10, 0x4, R13 ;  /* 0x000000040a0d7824 */ /* 0x000fe200078e020d */
[----:B-1----:R0:W-:Y:S02]  /*0bc0*/  @P1 STG.E.128 desc[UR6][R2.64], R4 ;  /* 0x0000000402001986 */ /* 0x0021e4000c101d06 */
[----:B0-----:R-:W-:Y:S05]  /*0bd0*/  @!P0 EXIT ;  /* 0x000000000000894d */ /* 0x001fea0003800000 */
[----:B0-----:R-:W-:Y:S01]  /*0be0*/  LDS R4, [R13+0x800] ;  /* 0x000800000d047984 */ /* 0x001fe20000000800 */
[----:B------:R-:W-:-:S03]  /*0bf0*/  IMAD.HI R2, R21, 0x66666667, RZ ;  /* 0x6666666715027827 */ /* 0x000fc600078e02ff */
[----:B------:R-:W-:Y:S02]  /*0c00*/  LDS R5, [R13+0x804] ;  /* 0x000804000d057984 */ /* 0x000fe40000000800 */
[----:B------:R-:W-:Y:S02]  /*0c10*/  SHF.R.U32.HI R3, RZ, 0x1f, R2 ;  /* 0x0000001fff037819 */ /* 0x000fe40000011602 */
[----:B------:R-:W-:Y:S02]  /*0c20*/  LDS R6, [R13+0x808] ;  /* 0x000808000d067984 */ /* 0x000fe40000000800 */
[----:B------:R-:W-:Y:S02]  /*0c30*/  LEA.HI.SX32 R2, R2, R3, 0x19 ;  /* 0x0000000302027211 */ /* 0x000fe400078fcaff */
[----:B------:R-:W0:Y:S03]  /*0c40*/  LDS R7, [R13+0x80c] ;  /* 0x00080c000d077984 */ /* 0x000e260000000800 */
[----:B------:R-:W-:-:S04]  /*0c50*/  IMAD R21, R2, -0x140, R21 ;  /* 0xfffffec002157824 */ /* 0x000fc800078e0215 */
[----:B------:R-:W-:-:S04]  /*0c60*/  IMAD R21, R21, 0xc4, R0 ;  /* 0x000000c415157824 */ /* 0x000fc800078e0200 */
[----:B------:R-:W-:-:S04]  /*0c70*/  IMAD R21, R2, 0x62000, R21 ;  /* 0x0006200002157824 */ /* 0x000fc800078e0215 */
[----:B------:R-:W-:-:S05]  /*0c80*/  IMAD.WIDE R8, R21, 0x4, R8 ;  /* 0x0000000415087825 */ /* 0x000fca00078e0208 */
[----:B0-----:R-:W-:Y:S01]  /*0c90*/  STG.E.128 desc[UR6][R8.64], R4 ;  /* 0x0000000408007986 */ /* 0x001fe2000c101d06 */
[----:B------:R-:W-:Y:S05]  /*0ca0*/  EXIT ;  /* 0x000000000000794d */ /* 0x000fea0003800000 */
.L_x_0:
[----:B------:R-:W-:-:S00]  /*0cb0*/  BRA `(.L_x_0) ;  /* 0xfffffffc00fc7947 */ /* 0x000fc0000383ffff */
[----:B------:R-:W-:-:S00]  /*0cc0*/  NOP ;  /* 0x0000000000007918 */ /* 0x000fc00000000000 */
        /* <DEDUP_REMOVED lines=11> */
.L_x_1:


//--------------------- .nv.global.init           --------------------------
	.section	.nv.global.init,"aw",@progbits
.nv.global.init:
	.type		_$_str,@object
	.size		_$_str,(_$_str_$_2 - _$_str)
_$_str:
        /*0000*/ 	.byte	0x5f, 0x5f, 0x43, 0x55, 0x44, 0x41, 0x5f, 0x46, 0x54, 0x5a, 0x00
	.type		_$_str_$_2,@object
	.size		_$_str_$_2,(.L_1 - _$_str_$_2)
_$_str_$_2:
        /*000b*/ 	.byte	0x5f, 0x5f, 0x43, 0x55, 0x44, 0x41, 0x5f, 0x50, 0x52, 0x45, 0x43, 0x5f, 0x53, 0x51, 0x52, 0x54
        /*001b*/ 	.byte	0x00
.L_1:


//--------------------- .nv.shared.triton_poi_fused__native_batch_norm_legit_no_training_relu_50 --------------------------
	.section	.nv.shared.triton_poi_fused__native_batch_norm_legit_no_training_relu_50,"aw",@nobits
	.sectionflags	@""
	.align	16
	.zero		1024


//--------------------- .nv.constant0.triton_poi_fused__native_batch_norm_legit_no_training_relu_50 --------------------------
	.section	.nv.constant0.triton_poi_fused__native_batch_norm_legit_no_training_relu_50,"a",@progbits
	.sectionflags	@""
	.align	4
.nv.constant0.triton_poi_fused__native_batch_norm_legit_no_training_relu_50:
	.zero		584
